//
// Generated by NVIDIA NVVM Compiler
//
// Compiler Build ID: CL-36424714
// Cuda compilation tools, release 13.0, V13.0.88
// Based on NVVM 20.0.0
//

.version 9.0
.target sm_100
.address_size 64

	// .globl	_Z2mmPdS_S_i

.visible .entry _Z2mmPdS_S_i(
	.param .u64 .ptr .align 1 _Z2mmPdS_S_i_param_0,
	.param .u64 .ptr .align 1 _Z2mmPdS_S_i_param_1,
	.param .u64 .ptr .align 1 _Z2mmPdS_S_i_param_2,
	.param .u32 _Z2mmPdS_S_i_param_3
)
{
	.reg .pred 	%p<10>;
	.reg .b32 	%r<41>;
	.reg .b64 	%rd<67>;
	.reg .b64 	%fd<67>;

	ld.param.u64 	%rd14, [_Z2mmPdS_S_i_param_0];
	ld.param.u64 	%rd15, [_Z2mmPdS_S_i_param_1];
	ld.param.u32 	%r17, [_Z2mmPdS_S_i_param_3];
	cvta.to.global.u64 	%rd1, %rd15;
	cvta.to.global.u64 	%rd2, %rd14;
	mov.u32 	%r18, %ctaid.y;
	mov.u32 	%r19, %ntid.y;
	mov.u32 	%r20, %tid.y;
	mad.lo.s32 	%r1, %r18, %r19, %r20;
	mov.u32 	%r21, %ctaid.x;
	mov.u32 	%r22, %ntid.x;
	mov.u32 	%r23, %tid.x;
	mad.lo.s32 	%r2, %r21, %r22, %r23;
	max.s32 	%r24, %r1, %r2;
	setp.ge.s32 	%p1, %r24, %r17;
	@%p1 bra 	$L__BB0_13;
	mul.lo.s32 	%r3, %r17, %r1;
	and.b32  	%r4, %r17, 7;
	setp.lt.u32 	%p2, %r17, 8;
	mov.f64 	%fd66, 0d0000000000000000;
	mov.b32 	%r39, 0;
	@%p2 bra 	$L__BB0_4;
	and.b32  	%r26, %r17, 2147483640;
	neg.s32 	%r37, %r26;
	mul.wide.s32 	%rd16, %r17, 8;
	add.s64 	%rd3, %rd1, %rd16;
	mul.wide.s32 	%rd17, %r17, 16;
	add.s64 	%rd4, %rd1, %rd17;
	mul.wide.s32 	%rd18, %r17, 24;
	add.s64 	%rd5, %rd1, %rd18;
	mul.wide.s32 	%rd19, %r17, 32;
	add.s64 	%rd6, %rd1, %rd19;
	mul.wide.s32 	%rd20, %r17, 40;
	add.s64 	%rd7, %rd1, %rd20;
	mul.wide.s32 	%rd21, %r17, 48;
	add.s64 	%rd8, %rd1, %rd21;
	mul.wide.s32 	%rd22, %r17, 56;
	add.s64 	%rd9, %rd1, %rd22;
	mul.wide.u32 	%rd23, %r3, 8;
	add.s64 	%rd24, %rd23, %rd2;
	add.s64 	%rd66, %rd24, 32;
	mov.f64 	%fd66, 0d0000000000000000;
	mov.u32 	%r36, %r2;
$L__BB0_3:
	.pragma "nounroll";
	and.b32  	%r39, %r17, 2147483640;
	mul.wide.s32 	%rd25, %r36, 8;
	add.s64 	%rd26, %rd3, %rd25;
	add.s64 	%rd27, %rd4, %rd25;
	add.s64 	%rd28, %rd5, %rd25;
	add.s64 	%rd29, %rd6, %rd25;
	add.s64 	%rd30, %rd7, %rd25;
	add.s64 	%rd31, %rd8, %rd25;
	add.s64 	%rd32, %rd9, %rd25;
	add.s64 	%rd33, %rd1, %rd25;
	ld.global.f64 	%fd16, [%rd66+-32];
	ld.global.f64 	%fd17, [%rd33];
	fma.rn.f64 	%fd18, %fd16, %fd17, %fd66;
	ld.global.f64 	%fd19, [%rd66+-24];
	ld.global.f64 	%fd20, [%rd26];
	fma.rn.f64 	%fd21, %fd19, %fd20, %fd18;
	ld.global.f64 	%fd22, [%rd66+-16];
	ld.global.f64 	%fd23, [%rd27];
	fma.rn.f64 	%fd24, %fd22, %fd23, %fd21;
	ld.global.f64 	%fd25, [%rd66+-8];
	ld.global.f64 	%fd26, [%rd28];
	fma.rn.f64 	%fd27, %fd25, %fd26, %fd24;
	ld.global.f64 	%fd28, [%rd66];
	ld.global.f64 	%fd29, [%rd29];
	fma.rn.f64 	%fd30, %fd28, %fd29, %fd27;
	ld.global.f64 	%fd31, [%rd66+8];
	ld.global.f64 	%fd32, [%rd30];
	fma.rn.f64 	%fd33, %fd31, %fd32, %fd30;
	ld.global.f64 	%fd34, [%rd66+16];
	ld.global.f64 	%fd35, [%rd31];
	fma.rn.f64 	%fd36, %fd34, %fd35, %fd33;
	ld.global.f64 	%fd37, [%rd66+24];
	ld.global.f64 	%fd38, [%rd32];
	fma.rn.f64 	%fd66, %fd37, %fd38, %fd36;
	add.s32 	%r37, %r37, 8;
	shl.b32 	%r27, %r17, 3;
	add.s32 	%r36, %r36, %r27;
	add.s64 	%rd66, %rd66, 64;
	setp.ne.s32 	%p3, %r37, 0;
	@%p3 bra 	$L__BB0_3;
$L__BB0_4:
	setp.eq.s32 	%p4, %r4, 0;
	@%p4 bra 	$L__BB0_12;
	and.b32  	%r12, %r17, 3;
	setp.lt.u32 	%p5, %r4, 4;
	@%p5 bra 	$L__BB0_7;
	add.s32 	%r28, %r39, %r3;
	mul.wide.u32 	%rd34, %r28, 8;
	add.s64 	%rd35, %rd2, %rd34;
	ld.global.f64 	%fd40, [%rd35];
	mad.lo.s32 	%r29, %r39, %r17, %r2;
	mul.wide.s32 	%rd36, %r29, 8;
	add.s64 	%rd37, %rd1, %rd36;
	ld.global.f64 	%fd41, [%rd37];
	fma.rn.f64 	%fd42, %fd40, %fd41, %fd66;
	cvt.u64.u32 	%rd38, %r3;
	cvt.u64.u32 	%rd39, %r39;
	add.s64 	%rd40, %rd39, %rd38;
	shl.b64 	%rd41, %rd40, 3;
	add.s64 	%rd42, %rd2, %rd41;
	ld.global.f64 	%fd43, [%rd42+8];
	mul.wide.s32 	%rd43, %r17, 8;
	add.s64 	%rd44, %rd37, %rd43;
	ld.global.f64 	%fd44, [%rd44];
	fma.rn.f64 	%fd45, %fd43, %fd44, %fd42;
	ld.global.f64 	%fd46, [%rd42+16];
	add.s64 	%rd45, %rd44, %rd43;
	ld.global.f64 	%fd47, [%rd45];
	fma.rn.f64 	%fd48, %fd46, %fd47, %fd45;
	ld.global.f64 	%fd49, [%rd42+24];
	add.s64 	%rd46, %rd45, %rd43;
	ld.global.f64 	%fd50, [%rd46];
	fma.rn.f64 	%fd66, %fd49, %fd50, %fd48;
	add.s32 	%r39, %r39, 4;
$L__BB0_7:
	setp.eq.s32 	%p6, %r12, 0;
	@%p6 bra 	$L__BB0_12;
	setp.eq.s32 	%p7, %r12, 1;
	@%p7 bra 	$L__BB0_10;
	add.s32 	%r30, %r39, %r3;
	mul.wide.u32 	%rd47, %r30, 8;
	add.s64 	%rd48, %rd2, %rd47;
	ld.global.f64 	%fd52, [%rd48];
	mad.lo.s32 	%r31, %r39, %r17, %r2;
	mul.wide.s32 	%rd49, %r31, 8;
	add.s64 	%rd50, %rd1, %rd49;
	ld.global.f64 	%fd53, [%rd50];
	fma.rn.f64 	%fd54, %fd52, %fd53, %fd66;
	cvt.u64.u32 	%rd51, %r3;
	cvt.u64.u32 	%rd52, %r39;
	add.s64 	%rd53, %rd52, %rd51;
	shl.b64 	%rd54, %rd53, 3;
	add.s64 	%rd55, %rd2, %rd54;
	ld.global.f64 	%fd55, [%rd55+8];
	mul.wide.s32 	%rd56, %r17, 8;
	add.s64 	%rd57, %rd50, %rd56;
	ld.global.f64 	%fd56, [%rd57];
	fma.rn.f64 	%fd66, %fd55, %fd56, %fd54;
	add.s32 	%r39, %r39, 2;
$L__BB0_10:
	and.b32  	%r32, %r17, 1;
	setp.eq.b32 	%p8, %r32, 1;
	not.pred 	%p9, %p8;
	@%p9 bra 	$L__BB0_12;
	add.s32 	%r33, %r39, %r3;
	mul.wide.u32 	%rd58, %r33, 8;
	add.s64 	%rd59, %rd2, %rd58;
	ld.global.f64 	%fd57, [%rd59];
	mad.lo.s32 	%r34, %r39, %r17, %r2;
	mul.wide.s32 	%rd60, %r34, 8;
	add.s64 	%rd61, %rd1, %rd60;
	ld.global.f64 	%fd58, [%rd61];
	fma.rn.f64 	%fd66, %fd57, %fd58, %fd66;
$L__BB0_12:
	ld.param.u64 	%rd65, [_Z2mmPdS_S_i_param_2];
	add.s32 	%r35, %r3, %r2;
	cvta.to.global.u64 	%rd62, %rd65;
	mul.wide.s32 	%rd63, %r35, 8;
	add.s64 	%rd64, %rd62, %rd63;
	st.global.f64 	[%rd64], %fd66;
$L__BB0_13:
	ret;

}


// ===== COMPILED SASS (sm_100) =====

	.target	sm_100

	.elftype	@"ET_EXEC"


//--------------------- .note.nv.tkinfo           --------------------------
	.section	.note.nv.tkinfo,"",@"SHT_NOTE"
	.sectionflags	@"SHF_NOTE_NV_TKINFO"
	.tkinfo
        /*0018*/ 	.word	0x00000002
        /*0030*/ 	.string	""
        /*0030*/ 	.string	"ptxas"
        /*0030*/ 	.string	"Cuda compilation tools, release 13.0, V13.0.88"
        /*0030*/ 	.string	"Build cuda_13.0.r13.0/compiler.36424714_0"
        /*0030*/ 	.string	"-arch sm_100 -m 64 "



//--------------------- .note.nv.cuinfo           --------------------------
	.section	.note.nv.cuinfo,"",@"SHT_NOTE"
	.sectionflags	@"SHF_NOTE_NV_CUINFO"
        /*0018*/ 	.short	0x0002
        /*001a*/ 	.short	0x0064
        /*001c*/ 	.short	0x0082
	.zero		2


//--------------------- .nv.info                  --------------------------
	.section	.nv.info,"",@"SHT_CUDA_INFO"
	.align	4


	//----- nvinfo : EIATTR_REGCOUNT
	.align		4
        /*0000*/ 	.byte	0x04, 0x2f
        /*0002*/ 	.short	(.L_1 - .L_0)
	.align		4
.L_0:
        /*0004*/ 	.word	index@(_Z2mmPdS_S_i)
        /*0008*/ 	.word	0x0000001e


	//----- nvinfo : EIATTR_FRAME_SIZE
	.align		4
.L_1:
        /*000c*/ 	.byte	0x04, 0x11
        /*000e*/ 	.short	(.L_3 - .L_2)
	.align		4
.L_2:
        /*0010*/ 	.word	index@(_Z2mmPdS_S_i)
        /*0014*/ 	.word	0x00000000


	//----- nvinfo : EIATTR_MIN_STACK_SIZE
	.align		4
.L_3:
        /*0018*/ 	.byte	0x04, 0x12
        /*001a*/ 	.short	(.L_5 - .L_4)
	.align		4
.L_4:
        /*001c*/ 	.word	index@(_Z2mmPdS_S_i)
        /*0020*/ 	.word	0x00000000
.L_5:


//--------------------- .nv.compat                --------------------------
	.section	.nv.compat,"",@"SHT_CUDA_COMPAT_INFO"
	.align	4
        /*0000*/ 	.byte	0x02, 0x09, 0x00, 0x00, 0x02, 0x02, 0x01, 0x00, 0x02, 0x05, 0x05, 0x00, 0x03, 0x07, 0x01, 0x01
        /*0010*/ 	.byte	0x02, 0x03, 0x00, 0x00, 0x02, 0x06, 0x01, 0x00, 0x04, 0x0b, 0x08, 0x00, 0x01, 0x00, 0x00, 0x00
        /*0020*/ 	.byte	0x00, 0x00, 0x00, 0x00


//--------------------- .nv.info._Z2mmPdS_S_i     --------------------------
	.section	.nv.info._Z2mmPdS_S_i,"",@"SHT_CUDA_INFO"
	.sectionflags	@""
	.align	4


	//----- nvinfo : EIATTR_CUDA_API_VERSION
	.align		4
        /*0000*/ 	.byte	0x04, 0x37
        /*0002*/ 	.short	(.L_7 - .L_6)
.L_6:
        /*0004*/ 	.word	0x00000082


	//----- nvinfo : EIATTR_KPARAM_INFO
	.align		4
.L_7:
        /*0008*/ 	.byte	0x04, 0x17
        /*000a*/ 	.short	(.L_9 - .L_8)
.L_8:
        /*000c*/ 	.word	0x00000000
        /*0010*/ 	.short	0x0003
        /*0012*/ 	.short	0x0018
        /*0014*/ 	.byte	0x00, 0xf0, 0x11, 0x00


	//----- nvinfo : EIATTR_KPARAM_INFO
	.align		4
.L_9:
        /*0018*/ 	.byte	0x04, 0x17
        /*001a*/ 	.short	(.L_11 - .L_10)
.L_10:
        /*001c*/ 	.word	0x00000000
        /*0020*/ 	.short	0x0002
        /*0022*/ 	.short	0x0010
        /*0024*/ 	.byte	0x00, 0xf5, 0x21, 0x00


	//----- nvinfo : EIATTR_KPARAM_INFO
	.align		4
.L_11:
        /*0028*/ 	.byte	0x04, 0x17
        /*002a*/ 	.short	(.L_13 - .L_12)
.L_12:
        /*002c*/ 	.word	0x00000000
        /*0030*/ 	.short	0x0001
        /*0032*/ 	.short	0x0008
        /*0034*/ 	.byte	0x00, 0xf5, 0x21, 0x00


	//----- nvinfo : EIATTR_KPARAM_INFO
	.align		4
.L_13:
        /*0038*/ 	.byte	0x04, 0x17
        /*003a*/ 	.short	(.L_15 - .L_14)
.L_14:
        /*003c*/ 	.word	0x00000000
        /*0040*/ 	.short	0x0000
        /*0042*/ 	.short	0x0000
        /*0044*/ 	.byte	0x00, 0xf5, 0x21, 0x00


	//----- nvinfo : EIATTR_SPARSE_MMA_MASK
	.align		4
.L_15:
        /*0048*/ 	.byte	0x03, 0x50
        /*004a*/ 	.short	0x0000


	//----- nvinfo : EIATTR_MAXREG_COUNT
	.align		4
        /*004c*/ 	.byte	0x03, 0x1b
        /*004e*/ 	.short	0x00ff


	//----- nvinfo : EIATTR_MERCURY_ISA_VERSION
	.align		4
        /*0050*/ 	.byte	0x03, 0x5f
        /*0052*/ 	.short	0x0101


	//----- nvinfo : EIATTR_VRC_CTA_INIT_COUNT
	.align		4
        /*0054*/ 	.byte	0x02, 0x4a
	.zero		1
	.zero		1


	//----- nvinfo : EIATTR_EXIT_INSTR_OFFSETS
	.align		4
        /*0058*/ 	.byte	0x04, 0x1c
        /*005a*/ 	.short	(.L_17 - .L_16)


	//   ....[0]....
.L_16:
        /*005c*/ 	.word	0x000000c0


	//   ....[1]....
        /*0060*/ 	.word	0x00000ad0


	//----- nvinfo : EIATTR_CBANK_PARAM_SIZE
	.align		4
.L_17:
        /*0064*/ 	.byte	0x03, 0x19
        /*0066*/ 	.short	0x001c


	//----- nvinfo : EIATTR_PARAM_CBANK
	.align		4
        /*0068*/ 	.byte	0x04, 0x0a
        /*006a*/ 	.short	(.L_19 - .L_18)
	.align		4
.L_18:
        /*006c*/ 	.word	index@(.nv.constant0._Z2mmPdS_S_i)
        /*0070*/ 	.short	0x0380
        /*0072*/ 	.short	0x001c


	//----- nvinfo : EIATTR_SW_WAR
	.align		4
.L_19:
        /*0074*/ 	.byte	0x04, 0x36
        /*0076*/ 	.short	(.L_21 - .L_20)
.L_20:
        /*0078*/ 	.word	0x00000008
.L_21:


//--------------------- .nv.callgraph             --------------------------
	.section	.nv.callgraph,"",@"SHT_CUDA_CALLGRAPH"
	.align	4
	.sectionentsize	8
	.align		4
        /*0000*/ 	.word	0x00000000
	.align		4
        /*0004*/ 	.word	0xffffffff
	.align		4
        /*0008*/ 	.word	0x00000000
	.align		4
        /*000c*/ 	.word	0xfffffffe
	.align		4
        /*0010*/ 	.word	0x00000000
	.align		4
        /*0014*/ 	.word	0xfffffffd
	.align		4
        /*0018*/ 	.word	0x00000000
	.align		4
        /*001c*/ 	.word	0xfffffffc


//--------------------- .text._Z2mmPdS_S_i        --------------------------
	.section	.text._Z2mmPdS_S_i,"ax",@progbits
	.align	128
        .global         _Z2mmPdS_S_i
        .type           _Z2mmPdS_S_i,@function
        .size           _Z2mmPdS_S_i,(.L_x_5 - _Z2mmPdS_S_i)
        .other          _Z2mmPdS_S_i,@"STO_CUDA_ENTRY STV_DEFAULT"
_Z2mmPdS_S_i:
.text._Z2mmPdS_S_i:
[----:B------:R-:W-:Y:S01]  /*0000*/  LDC R1, c[0x0][0x37c] ;  /* 0x0000df00ff017b82 */ /* 0x000fe20000000800 */
[----:B------:R-:W0:Y:S07]  /*0010*/  S2R R0, SR_TID.Y ;  /* 0x0000000000007919 */ /* 0x000e2e0000002200 */
[----:B------:R-:W0:Y:S01]  /*0020*/  S2UR UR4, SR_CTAID.Y ;  /* 0x00000000000479c3 */ /* 0x000e220000002600 */
[----:B------:R-:W1:Y:S01]  /*0030*/  LDCU UR18, c[0x0][0x398] ;  /* 0x00007300ff1277ac */ /* 0x000e620008000800 */
[----:B------:R-:W2:Y:S06]  /*0040*/  S2R R3, SR_TID.X ;  /* 0x0000000000037919 */ /* 0x000eac0000002100 */
[----:B------:R-:W0:Y:S08]  /*0050*/  LDC R21, c[0x0][0x364] ;  /* 0x0000d900ff157b82 */ /* 0x000e300000000800 */
[----:B------:R-:W2:Y:S08]  /*0060*/  S2UR UR5, SR_CTAID.X ;  /* 0x00000000000579c3 */ /* 0x000eb00000002500 */
[----:B------:R-:W2:Y:S01]  /*0070*/  LDC R2, c[0x0][0x360] ;  /* 0x0000d800ff027b82 */ /* 0x000ea20000000800 */
[----:B0-----:R-:W-:-:S02]  /*0080*/  IMAD R21, R21, UR4, R0 ;  /* 0x0000000415157c24 */ /* 0x001fc4000f8e0200 */
[----:B--2---:R-:W-:-:S05]  /*0090*/  IMAD R0, R2, UR5, R3 ;  /* 0x0000000502007c24 */ /* 0x004fca000f8e0203 */
[----:B------:R-:W-:-:S04]  /*00a0*/  VIMNMX R2, PT, PT, R21, R0, !PT ;  /* 0x0000000015027248 */ /* 0x000fc80007fe0100 */
[----:B-1----:R-:W-:-:S13]  /*00b0*/  ISETP.GE.AND P0, PT, R2, UR18, PT ;  /* 0x0000001202007c0c */ /* 0x002fda000bf06270 */
[----:B------:R-:W-:Y:S05]  /*00c0*/  @P0 EXIT ;  /* 0x000000000000094d */ /* 0x000fea0003800000 */
[----:B------:R-:W-:Y:S02]  /*00d0*/  UISETP.GE.U32.AND UP0, UPT, UR18, 0x8, UPT ;  /* 0x000000081200788c */ /* 0x000fe4000bf06070 */
[----:B------:R-:W-:Y:S01]  /*00e0*/  IMAD R21, R21, UR18, RZ ;  /* 0x0000001215157c24 */ /* 0x000fe2000f8e02ff */
[----:B------:R-:W-:Y:S01]  /*00f0*/  CS2R R12, SRZ ;  /* 0x00000000000c7805 */ /* 0x000fe2000001ff00 */
[----:B------:R-:W0:Y:S01]  /*0100*/  LDCU.64 UR16, c[0x0][0x358] ;  /* 0x00006b00ff1077ac */ /* 0x000e220008000a00 */
[----:B------:R-:W-:-:S04]  /*0110*/  UMOV UR4, URZ ;  /* 0x000000ff00047c82 */ /* 0x000fc80008000000 */
[----:B------:R-:W-:Y:S05]  /*0120*/  BRA.U !UP0, `(.L_x_0) ;  /* 0x0000000508147547 */ /* 0x000fea000b800000 */
[----:B------:R-:W1:Y:S01]  /*0130*/  LDCU.128 UR20, c[0x0][0x380] ;  /* 0x00007000ff1477ac */ /* 0x000e620008000c00 */
[----:B------:R-:W-:Y:S01]  /*0140*/  IMAD.MOV.U32 R20, RZ, RZ, R0 ;  /* 0x000000ffff147224 */ /* 0x000fe200078e0000 */
[----:B------:R-:W-:Y:S01]  /*0150*/  CS2R R12, SRZ ;  /* 0x00000000000c7805 */ /* 0x000fe2000001ff00 */
[----:B------:R-:W-:-:S04]  /*0160*/  ULOP3.LUT UR4, UR18, 0x7ffffff8, URZ, 0xc0, !UPT ;  /* 0x7ffffff812047892 */ /* 0x000fc8000f8ec0ff */
[----:B------:R-:W-:Y:S01]  /*0170*/  UIADD3 UR4, UPT, UPT, -UR4, URZ, URZ ;  /* 0x000000ff04047290 */ /* 0x000fe2000fffe1ff */
[----:B-1----:R-:W-:Y:S01]  /*0180*/  MOV R2, UR20 ;  /* 0x0000001400027c02 */ /* 0x002fe20008000f00 */
[----:B------:R-:W-:Y:S01]  /*0190*/  IMAD.U32 R3, RZ, RZ, UR21 ;  /* 0x00000015ff037e24 */ /* 0x000fe2000f8e00ff */
[----:B------:R-:W-:Y:S02]  /*01a0*/  UIMAD.WIDE UR6, UR18, 0x18, UR22 ;  /* 0x00000018120678a5 */ /* 0x000fe4000f8e0216 */
[----:B------:R-:W-:Y:S01]  /*01b0*/  UIMAD.WIDE UR8, UR18, 0x20, UR22 ;  /* 0x00000020120878a5 */ /* 0x000fe2000f8e0216 */
[----:B------:R-:W-:Y:S01]  /*01c0*/  IMAD.WIDE.U32 R2, R21, 0x8, R2 ;  /* 0x0000000815027825 */ /* 0x000fe200078e0002 */
[----:B------:R-:W-:Y:S02]  /*01d0*/  UIMAD.WIDE UR10, UR18, 0x28, UR22 ;  /* 0x00000028120a78a5 */ /* 0x000fe4000f8e0216 */
[----:B------:R-:W-:Y:S01]  /*01e0*/  UIMAD.WIDE UR12, UR18, 0x30, UR22 ;  /* 0x00000030120c78a5 */ /* 0x000fe2000f8e0216 */
[----:B------:R-:W-:Y:S01]  /*01f0*/  IADD3 R8, P0, PT, R2, 0x20, RZ ;  /* 0x0000002002087810 */ /* 0x000fe20007f1e0ff */
[----:B------:R-:W-:-:S03]  /*0200*/  UIMAD.WIDE UR14, UR18, 0x38, UR22 ;  /* 0x00000038120e78a5 */ /* 0x000fc6000f8e0216 */
[----:B------:R-:W-:-:S09]  /*0210*/  IADD3.X R9, PT, PT, RZ, R3, RZ, P0, !PT ;  /* 0x00000003ff097210 */ /* 0x000fd200007fe4ff */
.L_x_1:
[----:B------:R-:W-:Y:S01]  /*0220*/  HFMA2 R23, -RZ, RZ, 0, 4.76837158203125e-07 ;  /* 0x00000008ff177431 */ /* 0x000fe200000001ff */
[----:B------:R-:W-:Y:S01]  /*0230*/  UIMAD.WIDE UR24, UR18, 0x8, UR22 ;  /* 0x00000008121878a5 */ /* 0x000fe2000f8e0216 */
[----:B------:R-:W-:Y:S01]  /*0240*/  IMAD.MOV.U32 R2, RZ, RZ, R8 ;  /* 0x000000ffff027224 */ /* 0x000fe200078e0008 */
[----:B------:R-:W-:Y:S01]  /*0250*/  MOV R3, R9 ;  /* 0x0000000900037202 */ /* 0x000fe20000000f00 */
[----:B------:R-:W-:-:S03]  /*0260*/  UIMAD.WIDE UR20, UR18, 0x10, UR22 ;  /* 0x00000010121478a5 */ /* 0x000fc6000f8e0216 */
[----:B------:R-:W-:Y:S01]  /*0270*/  MOV R19, UR25 ;  /* 0x0000001900137c02 */ /* 0x000fe20008000f00 */
[----:B------:R-:W-:Y:S01]  /*0280*/  IMAD.U32 R18, RZ, RZ, UR24 ;  /* 0x00000018ff127e24 */ /* 0x000fe2000f8e00ff */
[----:B0-----:R-:W2:Y:S01]  /*0290*/  LDG.E.64 R24, desc[UR16][R2.64+-0x20] ;  /* 0xffffe01002187981 */ /* 0x001ea2000c1e1b00 */
[C---:B------:R-:W-:Y:S01]  /*02a0*/  IMAD.WIDE R22, R20.reuse, R23, UR22 ;  /* 0x0000001614167e25 */ /* 0x040fe2000f8e0217 */
[----:B------:R-:W-:Y:S02]  /*02b0*/  MOV R16, UR20 ;  /* 0x0000001400107c02 */ /* 0x000fe40008000f00 */
[----:B------:R-:W3:Y:S01]  /*02c0*/  LDG.E.64 R10, desc[UR16][R2.64+-0x18] ;  /* 0xffffe810020a7981 */ /* 0x000ee2000c1e1b00 */
[----:B------:R-:W-:-:S03]  /*02d0*/  IMAD.WIDE R18, R20, 0x8, R18 ;  /* 0x0000000814127825 */ /* 0x000fc600078e0212 */
[----:B------:R-:W2:Y:S01]  /*02e0*/  LDG.E.64 R22, desc[UR16][R22.64] ;  /* 0x0000001016167981 */ /* 0x000ea2000c1e1b00 */
[----:B------:R-:W-:-:S03]  /*02f0*/  IMAD.U32 R17, RZ, RZ, UR21 ;  /* 0x00000015ff117e24 */ /* 0x000fc6000f8e00ff */
[----:B------:R-:W3:Y:S01]  /*0300*/  LDG.E.64 R18, desc[UR16][R18.64] ;  /* 0x0000001012127981 */ /* 0x000ee2000c1e1b00 */
[----:B------:R-:W-:-:S04]  /*0310*/  IMAD.WIDE R16, R20, 0x8, R16 ;  /* 0x0000000814107825 */ /* 0x000fc800078e0210 */
[----:B------:R-:W-:Y:S01]  /*0320*/  HFMA2 R9, -RZ, RZ, 0, 4.76837158203125e-07 ;  /* 0x00000008ff097431 */ /* 0x000fe200000001ff */
[----:B------:R-:W4:Y:S04]  /*0330*/  LDG.E.64 R14, desc[UR16][R2.64+-0x10] ;  /* 0xfffff010020e7981 */ /* 0x000f28000c1e1b00 */
[----:B------:R-:W4:Y:S01]  /*0340*/  LDG.E.64 R16, desc[UR16][R16.64] ;  /* 0x0000001010107981 */ /* 0x000f22000c1e1b00 */
[----:B------:R-:W-:-:S03]  /*0350*/  IMAD.WIDE R8, R20, R9, UR6 ;  /* 0x0000000614087e25 */ /* 0x000fc6000f8e0209 */
[----:B------:R-:W5:Y:S04]  /*0360*/  LDG.E.64 R6, desc[UR16][R2.64+-0x8] ;  /* 0xfffff81002067981 */ /* 0x000f68000c1e1b00 */
[----:B------:R-:W5:Y:S01]  /*0370*/  LDG.E.64 R8, desc[UR16][R8.64] ;  /* 0x0000001008087981 */ /* 0x000f62000c1e1b00 */
[----:B------:R-:W-:-:S05]  /*0380*/  MOV R5, 0x8 ;  /* 0x0000000800057802 */ /* 0x000fca0000000f00 */
[----:B------:R-:W-:-:S06]  /*0390*/  IMAD.WIDE R4, R20, R5, UR8 ;  /* 0x0000000814047e25 */ /* 0x000fcc000f8e0205 */
[----:B------:R-:W5:Y:S01]  /*03a0*/  LDG.E.64 R4, desc[UR16][R4.64] ;  /* 0x0000001004047981 */ /* 0x000f62000c1e1b00 */
[----:B--2---:R-:W-:Y:S01]  /*03b0*/  DFMA R24, R24, R22, R12 ;  /* 0x000000161818722b */ /* 0x004fe2000000000c */
[----:B------:R-:W-:Y:S02]  /*03c0*/  IMAD.MOV.U32 R23, RZ, RZ, 0x8 ;  /* 0x00000008ff177424 */ /* 0x000fe400078e00ff */
[----:B------:R-:W2:Y:S02]  /*03d0*/  LDG.E.64 R12, desc[UR16][R2.64] ;  /* 0x00000010020c7981 */ /* 0x000ea4000c1e1b00 */
[----:B------:R-:W-:-:S03]  /*03e0*/  IMAD.WIDE R22, R20, R23, UR10 ;  /* 0x0000000a14167e25 */ /* 0x000fc6000f8e0217 */
[----:B---3--:R-:W-:Y:S01]  /*03f0*/  DFMA R18, R10, R18, R24 ;  /* 0x000000120a12722b */ /* 0x008fe20000000018 */
[----:B------:R-:W-:Y:S01]  /*0400*/  MOV R25, 0x8 ;  /* 0x0000000800197802 */ /* 0x000fe20000000f00 */
[----:B------:R-:W3:Y:S04]  /*0410*/  LDG.E.64 R10, desc[UR16][R2.64+0x8] ;  /* 0x00000810020a7981 */ /* 0x000ee8000c1e1b00 */
[----:B------:R-:W3:Y:S01]  /*0420*/  LDG.E.64 R22, desc[UR16][R22.64] ;  /* 0x0000001016167981 */ /* 0x000ee2000c1e1b00 */
[C---:B------:R-:W-:Y:S01]  /*0430*/  IMAD.WIDE R24, R20.reuse, R25, UR12 ;  /* 0x0000000c14187e25 */ /* 0x040fe2000f8e0219 */
[----:B----4-:R-:W-:Y:S01]  /*0440*/  DFMA R16, R14, R16, R18 ;  /* 0x000000100e10722b */ /* 0x010fe20000000012 */
[----:B------:R-:W-:Y:S01]  /*0450*/  MOV R19, 0x8 ;  /* 0x0000000800137802 */ /* 0x000fe20000000f00 */
[----:B------:R-:W4:Y:S04]  /*0460*/  LDG.E.64 R14, desc[UR16][R2.64+0x10] ;  /* 0x00001010020e7981 */ /* 0x000f28000c1e1b00 */
[----:B------:R-:W4:Y:S01]  /*0470*/  LDG.E.64 R24, desc[UR16][R24.64] ;  /* 0x0000001018187981 */ /* 0x000f22000c1e1b00 */
[----:B------:R-:W-:Y:S01]  /*0480*/  IMAD.WIDE R18, R20, R19, UR14 ;  /* 0x0000000e14127e25 */ /* 0x000fe2000f8e0213 */
[----:B-----5:R-:W-:-:S02]  /*0490*/  DFMA R8, R6, R8, R16 ;  /* 0x000000080608722b */ /* 0x020fc40000000010 */
[----:B------:R-:W5:Y:S04]  /*04a0*/  LDG.E.64 R6, desc[UR16][R2.64+0x18] ;  /* 0x0000181002067981 */ /* 0x000f68000c1e1b00 */
[----:B------:R-:W5:Y:S01]  /*04b0*/  LDG.E.64 R18, desc[UR16][R18.64] ;  /* 0x0000001012127981 */ /* 0x000f62000c1e1b00 */
[----:B------:R-:W-:-:S04]  /*04c0*/  UIADD3 UR4, UPT, UPT, UR4, 0x8, URZ ;  /* 0x0000000804047890 */ /* 0x000fc8000fffe0ff */
[----:B------:R-:W-:Y:S01]  /*04d0*/  UISETP.NE.AND UP0, UPT, UR4, URZ, UPT ;  /* 0x000000ff0400728c */ /* 0x000fe2000bf05270 */
[----:B--2---:R-:W-:-:S08]  /*04e0*/  DFMA R4, R12, R4, R8 ;  /* 0x000000040c04722b */ /* 0x004fd00000000008 */
[----:B---3--:R-:W-:-:S08]  /*04f0*/  DFMA R4, R10, R22, R4 ;  /* 0x000000160a04722b */ /* 0x008fd00000000004 */
[----:B----4-:R-:W-:Y:S01]  /*0500*/  DFMA R4, R14, R24, R4 ;  /* 0x000000180e04722b */ /* 0x010fe20000000004 */
[----:B------:R-:W-:-:S07]  /*0510*/  IADD3 R8, P0, PT, R2, 0x40, RZ ;  /* 0x0000004002087810 */ /* 0x000fce0007f1e0ff */
[----:B-----5:R-:W-:Y:S01]  /*0520*/  DFMA R12, R6, R18, R4 ;  /* 0x00000012060c722b */ /* 0x020fe20000000004 */
[----:B------:R-:W-:Y:S01]  /*0530*/  IMAD.U32 R5, RZ, RZ, UR18 ;  /* 0x00000012ff057e24 */ /* 0x000fe2000f8e00ff */
[----:B------:R-:W-:-:S04]  /*0540*/  IADD3.X R9, PT, PT, RZ, R3, RZ, P0, !PT ;  /* 0x00000003ff097210 */ /* 0x000fc800007fe4ff */
[----:B------:R-:W-:Y:S01]  /*0550*/  LEA R20, R5, R20, 0x3 ;  /* 0x0000001405147211 */ /* 0x000fe200078e18ff */
[----:B------:R-:W-:Y:S06]  /*0560*/  BRA.U UP0, `(.L_x_1) ;  /* 0xfffffffd002c7547 */ /* 0x000fec000b83ffff */
[----:B------:R-:W-:-:S12]  /*0570*/  ULOP3.LUT UR4, UR18, 0x7ffffff8, URZ, 0xc0, !UPT ;  /* 0x7ffffff812047892 */ /* 0x000fd8000f8ec0ff */
.L_x_0:
[----:B------:R-:W-:-:S04]  /*0580*/  ULOP3.LUT UR6, UR18, 0x7, URZ, 0xc0, !UPT ;  /* 0x0000000712067892 */ /* 0x000fc8000f8ec0ff */
[----:B------:R-:W-:-:S09]  /*0590*/  UISETP.NE.AND UP0, UPT, UR6, URZ, UPT ;  /* 0x000000ff0600728c */ /* 0x000fd2000bf05270 */
[----:B------:R-:W-:Y:S05]  /*05a0*/  BRA.U !UP0, `(.L_x_2) ;  /* 0x0000000508387547 */ /* 0x000fea000b800000 */
[----:B------:R-:W-:Y:S02]  /*05b0*/  UISETP.GE.U32.AND UP0, UPT, UR6, 0x4, UPT ;  /* 0x000000040600788c */ /* 0x000fe4000bf06070 */
[----:B------:R-:W-:-:S04]  /*05c0*/  ULOP3.LUT UR5, UR18, 0x3, URZ, 0xc0, !UPT ;  /* 0x0000000312057892 */ /* 0x000fc8000f8ec0ff */
[----:B------:R-:W-:-:S03]  /*05d0*/  UISETP.NE.AND UP1, UPT, UR5, URZ, UPT ;  /* 0x000000ff0500728c */ /* 0x000fc6000bf25270 */
[----:B------:R-:W-:Y:S08]  /*05e0*/  BRA.U !UP0, `(.L_x_3) ;  /* 0x00000001087c7547 */ /* 0x000ff0000b800000 */
[----:B------:R-:W1:Y:S01]  /*05f0*/  LDC.64 R10, c[0x0][0x380] ;  /* 0x0000e000ff0a7b82 */ /* 0x000e620000000a00 */
[----:B------:R-:W2:Y:S01]  /*0600*/  LDCU.64 UR6, c[0x0][0x380] ;  /* 0x00007000ff0677ac */ /* 0x000ea20008000a00 */
[----:B------:R-:W-:Y:S01]  /*0610*/  IMAD.U32 R5, RZ, RZ, UR4 ;  /* 0x00000004ff057e24 */ /* 0x000fe2000f8e00ff */
[C---:B------:R-:W-:Y:S01]  /*0620*/  IADD3 R3, PT, PT, R21.reuse, UR4, RZ ;  /* 0x0000000415037c10 */ /* 0x040fe2000fffe0ff */
[----:B------:R-:W-:Y:S01]  /*0630*/  IMAD.U32 R23, RZ, RZ, UR18 ;  /* 0x00000012ff177e24 */ /* 0x000fe2000f8e00ff */
[----:B------:R-:W-:Y:S01]  /*0640*/  IADD3 R2, P0, PT, R21, UR4, RZ ;  /* 0x0000000415027c10 */ /* 0x000fe2000ff1e0ff */
[----:B------:R-:W-:Y:S02]  /*0650*/  IMAD R5, R5, UR18, R0 ;  /* 0x0000001205057c24 */ /* 0x000fe4000f8e0200 */
[----:B------:R-:W3:Y:S01]  /*0660*/  LDC.64 R18, c[0x0][0x388] ;  /* 0x0000e200ff127b82 */ /* 0x000ee20000000a00 */
[----:B------:R-:W-:Y:S01]  /*0670*/  MOV R25, UR18 ;  /* 0x0000001200197c02 */ /* 0x000fe20008000f00 */
[----:B-1----:R-:W-:Y:S01]  /*0680*/  IMAD.WIDE.U32 R10, R3, 0x8, R10 ;  /* 0x00000008030a7825 */ /* 0x002fe200078e000a */
[----:B------:R-:W-:-:S02]  /*0690*/  IADD3.X R3, PT, PT, RZ, RZ, RZ, P0, !PT ;  /* 0x000000ffff037210 */ /* 0x000fc400007fe4ff */
[----:B--2---:R-:W-:-:S03]  /*06a0*/  LEA R16, P0, R2, UR6, 0x3 ;  /* 0x0000000602107c11 */ /* 0x004fc6000f8018ff */
[----:B0-----:R-:W2:Y:S01]  /*06b0*/  LDG.E.64 R10, desc[UR16][R10.64] ;  /* 0x000000100a0a7981 */ /* 0x001ea2000c1e1b00 */
[----:B---3--:R-:W-:Y:S01]  /*06c0*/  IMAD.WIDE R18, R5, 0x8, R18 ;  /* 0x0000000805127825 */ /* 0x008fe200078e0212 */
[----:B------:R-:W-:-:S04]  /*06d0*/  LEA.HI.X R17, R2, UR7, R3, 0x3, P0 ;  /* 0x0000000702117c11 */ /* 0x000fc800080f1c03 */
[----:B------:R-:W2:Y:S01]  /*06e0*/  LDG.E.64 R14, desc[UR16][R18.64] ;  /* 0x00000010120e7981 */ /* 0x000ea2000c1e1b00 */
[----:B------:R-:W-:-:S03]  /*06f0*/  IMAD.WIDE R22, R23, 0x8, R18 ;  /* 0x0000000817167825 */ /* 0x000fc600078e0212 */
[----:B------:R-:W3:Y:S04]  /*0700*/  LDG.E.64 R6, desc[UR16][R16.64+0x8] ;  /* 0x0000081010067981 */ /* 0x000ee8000c1e1b00 */
[----:B------:R-:W3:Y:S01]  /*0710*/  LDG.E.64 R8, desc[UR16][R22.64] ;  /* 0x0000001016087981 */ /* 0x000ee2000c1e1b00 */
[----:B------:R-:W-:Y:S01]  /*0720*/  IMAD.WIDE R24, R25, 0x8, R22 ;  /* 0x0000000819187825 */ /* 0x000fe200078e0216 */
[----:B------:R-:W-:Y:S02]  /*0730*/  MOV R27, UR18 ;  /* 0x00000012001b7c02 */ /* 0x000fe40008000f00 */
[----:B------:R-:W4:Y:S04]  /*0740*/  LDG.E.64 R2, desc[UR16][R16.64+0x10] ;  /* 0x0000101010027981 */ /* 0x000f28000c1e1b00 */
[----:B------:R-:W4:Y:S01]  /*0750*/  LDG.E.64 R4, desc[UR16][R24.64] ;  /* 0x0000001018047981 */ /* 0x000f22000c1e1b00 */
[----:B------:R-:W-:-:S03]  /*0760*/  IMAD.WIDE R26, R27, 0x8, R24 ;  /* 0x000000081b1a7825 */ /* 0x000fc600078e0218 */
[----:B------:R-:W5:Y:S04]  /*0770*/  LDG.E.64 R18, desc[UR16][R16.64+0x18] ;  /* 0x0000181010127981 */ /* 0x000f68000c1e1b00 */
[----:B------:R-:W5:Y:S01]  /*0780*/  LDG.E.64 R26, desc[UR16][R26.64] ;  /* 0x000000101a1a7981 */ /* 0x000f62000c1e1b00 */
[----:B------:R-:W-:Y:S01]  /*0790*/  UIADD3 UR4, UPT, UPT, UR4, 0x4, URZ ;  /* 0x0000000404047890 */ /* 0x000fe2000fffe0ff */
[----:B--2---:R-:W-:-:S08]  /*07a0*/  DFMA R10, R10, R14, R12 ;  /* 0x0000000e0a0a722b */ /* 0x004fd0000000000c */
[----:B---3--:R-:W-:-:S08]  /*07b0*/  DFMA R6, R6, R8, R10 ;  /* 0x000000080606722b */ /* 0x008fd0000000000a */
[----:B----4-:R-:W-:-:S08]  /*07c0*/  DFMA R2, R2, R4, R6 ;  /* 0x000000040202722b */ /* 0x010fd00000000006 */
[----:B-----5:R-:W-:-:S11]  /*07d0*/  DFMA R12, R18, R26, R2 ;  /* 0x0000001a120c722b */ /* 0x020fd60000000002 */
.L_x_3:
[----:B------:R-:W-:Y:S05]  /*07e0*/  BRA.U !UP1, `(.L_x_2) ;  /* 0x0000000109a87547 */ /* 0x000fea000b800000 */
[----:B------:R-:W-:Y:S01]  /*07f0*/  UISETP.NE.AND UP0, UPT, UR5, 0x1, UPT ;  /* 0x000000010500788c */ /* 0x000fe2000bf05270 */
[----:B------:R-:W-:Y:S01]  /*0800*/  IMAD.U32 R9, RZ, RZ, UR4 ;  /* 0x00000004ff097e24 */ /* 0x000fe2000f8e00ff */
[----:B------:R-:W-:Y:S02]  /*0810*/  ULOP3.LUT UR5, UR18, 0x1, URZ, 0xc0, !UPT ;  /* 0x0000000112057892 */ /* 0x000fe4000f8ec0ff */
[----:B------:R-:W-:Y:S02]  /*0820*/  MOV R11, UR18 ;  /* 0x00000012000b7c02 */ /* 0x000fe40008000f00 */
[----:B------:R-:W-:Y:S01]  /*0830*/  PLOP3.LUT P1, PT, PT, PT, UP0, 0x80, 0x8 ;  /* 0x000000000008781c */ /* 0x000fe20003f2f008 */
[----:B------:R-:W-:-:S04]  /*0840*/  UISETP.NE.U32.AND UP1, UPT, UR5, 0x1, UPT ;  /* 0x000000010500788c */ /* 0x000fc8000bf25070 */
[----:B------:R-:W1:Y:S02]  /*0850*/  @UP0 LDCU.128 UR8, c[0x0][0x380] ;  /* 0x00007000ff0807ac */ /* 0x000e640008000c00 */
[----:B------:R-:W-:Y:S01]  /*0860*/  PLOP3.LUT P0, PT, PT, PT, UP1, 0x80, 0x8 ;  /* 0x000000000008781c */ /* 0x000fe20003f0f018 */
[----:B------:R-:W2:Y:S05]  /*0870*/  @UP0 LDCU.64 UR6, c[0x0][0x380] ;  /* 0x00007000ff0607ac */ /* 0x000eaa0008000a00 */
[C---:B------:R-:W-:Y:S01]  /*0880*/  @P1 IADD3 R7, PT, PT, R21.reuse, UR4, RZ ;  /* 0x0000000415071c10 */ /* 0x040fe2000fffe0ff */
[----:B------:R-:W3:Y:S01]  /*0890*/  @!UP1 LDCU.128 UR12, c[0x0][0x380] ;  /* 0x00007000ff0c97ac */ /* 0x000ee20008000c00 */
[----:B------:R-:W-:Y:S01]  /*08a0*/  @P1 IADD3 R6, P2, PT, R21, UR4, RZ ;  /* 0x0000000415061c10 */ /* 0x000fe2000ff5e0ff */
[----:B------:R-:W-:Y:S01]  /*08b0*/  @P1 IMAD R9, R9, UR18, R0 ;  /* 0x0000001209091c24 */ /* 0x000fe2000f8e0200 */
[----:B------:R-:W-:Y:S01]  /*08c0*/  @UP0 UIADD3 UR4, UPT, UPT, UR4, 0x2, URZ ;  /* 0x0000000204040890 */ /* 0x000fe2000fffe0ff */
[----:B-1----:R-:W-:Y:S01]  /*08d0*/  MOV R2, UR8 ;  /* 0x0000000800027c02 */ /* 0x002fe20008000f00 */
[----:B------:R-:W-:Y:S01]  /*08e0*/  IMAD.U32 R3, RZ, RZ, UR9 ;  /* 0x00000009ff037e24 */ /* 0x000fe2000f8e00ff */
[----:B------:R-:W-:-:S02]  /*08f0*/  MOV R4, UR10 ;  /* 0x0000000a00047c02 */ /* 0x000fc40008000f00 */
[----:B------:R-:W-:Y:S01]  /*0900*/  MOV R5, UR11 ;  /* 0x0000000b00057c02 */ /* 0x000fe20008000f00 */
[----:B------:R-:W-:-:S04]  /*0910*/  @P1 IMAD.WIDE.U32 R2, R7, 0x8, R2 ;  /* 0x0000000807021825 */ /* 0x000fc800078e0002 */
[----:B------:R-:W-:Y:S01]  /*0920*/  @P1 IMAD.WIDE R4, R9, 0x8, R4 ;  /* 0x0000000809041825 */ /* 0x000fe200078e0204 */
[----:B------:R-:W-:Y:S01]  /*0930*/  MOV R19, UR4 ;  /* 0x0000000400137c02 */ /* 0x000fe20008000f00 */
[----:B0-----:R-:W4:Y:S02]  /*0940*/  @P1 LDG.E.64 R2, desc[UR16][R2.64] ;  /* 0x0000001002021981 */ /* 0x001f24000c1e1b00 */
[----:B------:R-:W-:Y:S01]  /*0950*/  @P1 IMAD.X R7, RZ, RZ, RZ, P2 ;  /* 0x000000ffff071224 */ /* 0x000fe200010e06ff */
[----:B--2---:R-:W-:-:S04]  /*0960*/  @P1 LEA R8, P2, R6, UR6, 0x3 ;  /* 0x0000000606081c11 */ /* 0x004fc8000f8418ff */
[----:B------:R-:W-:Y:S01]  /*0970*/  @P1 LEA.HI.X R9, R6, UR7, R7, 0x3, P2 ;  /* 0x0000000706091c11 */ /* 0x000fe200090f1c07 */
[----:B------:R-:W-:Y:S02]  /*0980*/  @P1 IMAD.WIDE R6, R11, 0x8, R4 ;  /* 0x000000080b061825 */ /* 0x000fe400078e0204 */
[----:B------:R-:W4:Y:S01]  /*0990*/  @P1 LDG.E.64 R4, desc[UR16][R4.64] ;  /* 0x0000001004041981 */ /* 0x000f22000c1e1b00 */
[----:B---3--:R-:W-:Y:S01]  /*09a0*/  MOV R14, UR12 ;  /* 0x0000000c000e7c02 */ /* 0x008fe20008000f00 */
[----:B------:R-:W-:Y:S01]  /*09b0*/  IMAD.U32 R15, RZ, RZ, UR13 ;  /* 0x0000000dff0f7e24 */ /* 0x000fe2000f8e00ff */
[----:B------:R-:W-:Y:S01]  /*09c0*/  MOV R10, UR14 ;  /* 0x0000000e000a7c02 */ /* 0x000fe20008000f00 */
[----:B------:R-:W-:Y:S01]  /*09d0*/  IMAD.U32 R11, RZ, RZ, UR15 ;  /* 0x0000000fff0b7e24 */ /* 0x000fe2000f8e00ff */
[----:B------:R-:W-:Y:S01]  /*09e0*/  @!P0 IADD3 R17, PT, PT, R21, UR4, RZ ;  /* 0x0000000415118c10 */ /* 0x000fe2000fffe0ff */
[----:B------:R-:W-:Y:S01]  /*09f0*/  @!P0 IMAD R19, R19, UR18, R0 ;  /* 0x0000001213138c24 */ /* 0x000fe2000f8e0200 */
[----:B------:R-:W2:Y:S04]  /*0a00*/  @P1 LDG.E.64 R6, desc[UR16][R6.64] ;  /* 0x0000001006061981 */ /* 0x000ea8000c1e1b00 */
[----:B------:R-:W2:Y:S01]  /*0a10*/  @P1 LDG.E.64 R8, desc[UR16][R8.64+0x8] ;  /* 0x0000081008081981 */ /* 0x000ea2000c1e1b00 */
[----:B------:R-:W-:-:S04]  /*0a20*/  @!P0 IMAD.WIDE.U32 R14, R17, 0x8, R14 ;  /* 0x00000008110e8825 */ /* 0x000fc800078e000e */
[----:B------:R-:W-:Y:S02]  /*0a30*/  @!P0 IMAD.WIDE R10, R19, 0x8, R10 ;  /* 0x00000008130a8825 */ /* 0x000fe400078e020a */
[----:B------:R-:W3:Y:S04]  /*0a40*/  @!P0 LDG.E.64 R14, desc[UR16][R14.64] ;  /* 0x000000100e0e8981 */ /* 0x000ee8000c1e1b00 */
[----:B------:R-:W3:Y:S01]  /*0a50*/  @!P0 LDG.E.64 R10, desc[UR16][R10.64] ;  /* 0x000000100a0a8981 */ /* 0x000ee2000c1e1b00 */
[----:B----4-:R-:W-:-:S08]  /*0a60*/  @P1 DFMA R2, R2, R4, R12 ;  /* 0x000000040202122b */ /* 0x010fd0000000000c */
[----:B--2---:R-:W-:-:S08]  /*0a70*/  @P1 DFMA R12, R8, R6, R2 ;  /* 0x00000006080c122b */ /* 0x004fd00000000002 */
[----:B---3--:R-:W-:-:S11]  /*0a80*/  @!P0 DFMA R12, R14, R10, R12 ;  /* 0x0000000a0e0c822b */ /* 0x008fd6000000000c */
.L_x_2:
[----:B------:R-:W1:Y:S01]  /*0a90*/  LDC.64 R2, c[0x0][0x390] ;  /* 0x0000e400ff027b82 */ /* 0x000e620000000a00 */
[----:B------:R-:W-:-:S05]  /*0aa0*/  IADD3 R21, PT, PT, R0, R21, RZ ;  /* 0x0000001500157210 */ /* 0x000fca0007ffe0ff */
[----:B-1----:R-:W-:-:S05]  /*0ab0*/  IMAD.WIDE R2, R21, 0x8, R2 ;  /* 0x0000000815027825 */ /* 0x002fca00078e0202 */
[----:B0-----:R-:W-:Y:S01]  /*0ac0*/  STG.E.64 desc[UR16][R2.64], R12 ;  /* 0x0000000c02007986 */ /* 0x001fe2000c101b10 */
[----:B------:R-:W-:Y:S05]  /*0ad0*/  EXIT ;  /* 0x000000000000794d */ /* 0x000fea0003800000 */
.L_x_4:
[----:B------:R-:W-:-:S00]  /*0ae0*/  BRA `(.L_x_4) ;  /* 0xfffffffc00fc7947 */ /* 0x000fc0000383ffff */
[----:B------:R-:W-:-:S00]  /*0af0*/  NOP ;  /* 0x0000000000007918 */ /* 0x000fc00000000000 */
        /* <DEDUP_REMOVED lines=8> */
.L_x_5:


//--------------------- .nv.shared.reserved.0     --------------------------
	.section	.nv.shared.reserved.0,"aw",@nobits
	.weak		__nv_reservedSMEM_offset_0_alias
	.size		__nv_reservedSMEM_offset_0_alias, 0, 64
	.other		__nv_reservedSMEM_offset_0_alias,@"STO_CUDA_RESERVED_SHARED STV_DEFAULT"
__nv_reservedSMEM_offset_0_alias:
	.zero		0
	.zero		64


//--------------------- .nv.constant0._Z2mmPdS_S_i --------------------------
	.section	.nv.constant0._Z2mmPdS_S_i,"a",@progbits
	.sectionflags	@""
	.align	4
.nv.constant0._Z2mmPdS_S_i:
	.zero		924


//--------------------- SYMBOLS --------------------------

	.type		.nv.reservedSmem.offset0,@object
	.size		.nv.reservedSmem.offset0,0x4
